	.headerflags	@"EF_CUDA_TEXMODE_UNIFIED EF_CUDA_64BIT_ADDRESS EF_CUDA_SM86 EF_CUDA_VIRTUAL_SM(EF_CUDA_SM86)"
	.elftype	@"ET_EXEC"


//--------------------- .nv.info                  --------------------------
	.section	.nv.info,"",@"SHT_CUDA_INFO"
	.align	4


	//----- nvinfo : EIATTR_REGCOUNT
	.align		4
        /*0000*/ 	.byte	0x04, 0x2f
        /*0002*/ 	.short	(.L_3 - .L_2)
	.align		4
.L_2:
        /*0004*/ 	.word	index@(l2norm_fwd_kernel)
        /*0008*/ 	.word	0x00000013


	//----- nvinfo : EIATTR_MAX_STACK_SIZE
	.align		4
.L_3:
        /*000c*/ 	.byte	0x04, 0x23
        /*000e*/ 	.short	(.L_5 - .L_4)
	.align		4
.L_4:
        /*0010*/ 	.word	index@(l2norm_fwd_kernel)
        /*0014*/ 	.word	0x00000000


	//----- nvinfo : EIATTR_MIN_STACK_SIZE
	.align		4
.L_5:
        /*0018*/ 	.byte	0x04, 0x12
        /*001a*/ 	.short	(.L_7 - .L_6)
	.align		4
.L_6:
        /*001c*/ 	.word	index@(l2norm_fwd_kernel)
        /*0020*/ 	.word	0x00000000


	//----- nvinfo : EIATTR_FRAME_SIZE
	.align		4
.L_7:
        /*0024*/ 	.byte	0x04, 0x11
        /*0026*/ 	.short	(.L_9 - .L_8)
	.align		4
.L_8:
        /*0028*/ 	.word	index@(l2norm_fwd_kernel)
        /*002c*/ 	.word	0x00000000
.L_9:


//--------------------- .nv.info.l2norm_fwd_kernel --------------------------
	.section	.nv.info.l2norm_fwd_kernel,"",@"SHT_CUDA_INFO"
	.align	4


	//----- nvinfo : EIATTR_CUDA_API_VERSION
	.align		4
        /*0000*/ 	.byte	0x04, 0x37
        /*0002*/ 	.short	(.L_11 - .L_10)
.L_10:
        /*0004*/ 	.word	0x0000007b


	//----- nvinfo : EIATTR_SW2861232_WAR
	.align		4
.L_11:
        /*0008*/ 	.byte	0x01, 0x35
	.zero		2


	//----- nvinfo : EIATTR_PARAM_CBANK
	.align		4
        /*000c*/ 	.byte	0x04, 0x0a
        /*000e*/ 	.short	(.L_13 - .L_12)
	.align		4
.L_12:
        /*0010*/ 	.word	index@(.nv.constant0.l2norm_fwd_kernel)
        /*0014*/ 	.short	0x0160
        /*0016*/ 	.short	0x001c


	//----- nvinfo : EIATTR_CBANK_PARAM_SIZE
	.align		4
.L_13:
        /*0018*/ 	.byte	0x03, 0x19
        /*001a*/ 	.short	0x001c


	//----- nvinfo : EIATTR_KPARAM_INFO
	.align		4
        /*001c*/ 	.byte	0x04, 0x17
        /*001e*/ 	.short	(.L_15 - .L_14)
.L_14:
        /*0020*/ 	.word	0x00000000
        /*0024*/ 	.short	0x0003
        /*0026*/ 	.short	0x0018
        /*0028*/ 	.byte	0x00, 0xf0, 0x11, 0x00


	//----- nvinfo : EIATTR_KPARAM_INFO
	.align		4
.L_15:
        /*002c*/ 	.byte	0x04, 0x17
        /*002e*/ 	.short	(.L_17 - .L_16)
.L_16:
        /*0030*/ 	.word	0x00000000
        /*0034*/ 	.short	0x0002
        /*0036*/ 	.short	0x0010
        /*0038*/ 	.byte	0x00, 0xf0, 0x21, 0x00


	//----- nvinfo : EIATTR_KPARAM_INFO
	.align		4
.L_17:
        /*003c*/ 	.byte	0x04, 0x17
        /*003e*/ 	.short	(.L_19 - .L_18)
.L_18:
        /*0040*/ 	.word	0x00000000
        /*0044*/ 	.short	0x0001
        /*0046*/ 	.short	0x0008
        /*0048*/ 	.byte	0x00, 0xf0, 0x21, 0x00


	//----- nvinfo : EIATTR_KPARAM_INFO
	.align		4
.L_19:
        /*004c*/ 	.byte	0x04, 0x17
        /*004e*/ 	.short	(.L_21 - .L_20)
.L_20:
        /*0050*/ 	.word	0x00000000
        /*0054*/ 	.short	0x0000
        /*0056*/ 	.short	0x0000
        /*0058*/ 	.byte	0x00, 0xf0, 0x21, 0x00


	//----- nvinfo : EIATTR_MAXREG_COUNT
	.align		4
.L_21:
        /*005c*/ 	.byte	0x03, 0x1b
        /*005e*/ 	.short	0x00ff


	//----- nvinfo : EIATTR_COOP_GROUP_MASK_REGIDS
	.align		4
        /*0060*/ 	.byte	0x04, 0x29
        /*0062*/ 	.short	(.L_23 - .L_22)


	//   ....[0]....
.L_22:
        /*0064*/ 	.word	0xffffffff


	//   ....[1]....
        /*0068*/ 	.word	0xffffffff


	//   ....[2]....
        /*006c*/ 	.word	0xffffffff


	//   ....[3]....
        /*0070*/ 	.word	0xffffffff


	//   ....[4]....
        /*0074*/ 	.word	0xffffffff


	//----- nvinfo : EIATTR_COOP_GROUP_INSTR_OFFSETS
	.align		4
.L_23:
        /*0078*/ 	.byte	0x04, 0x28
        /*007a*/ 	.short	(.L_25 - .L_24)


	//   ....[0]....
.L_24:
        /*007c*/ 	.word	0x000001f0


	//   ....[1]....
        /*0080*/ 	.word	0x00000210


	//   ....[2]....
        /*0084*/ 	.word	0x00000230


	//   ....[3]....
        /*0088*/ 	.word	0x00000250


	//   ....[4]....
        /*008c*/ 	.word	0x00000280


	//----- nvinfo : EIATTR_EXIT_INSTR_OFFSETS
	.align		4
.L_25:
        /*0090*/ 	.byte	0x04, 0x1c
        /*0092*/ 	.short	(.L_27 - .L_26)


	//   ....[0]....
.L_26:
        /*0094*/ 	.word	0x00000420


	//   ....[1]....
        /*0098*/ 	.word	0x00000480


	//----- nvinfo : EIATTR_MAX_THREADS
	.align		4
.L_27:
        /*009c*/ 	.byte	0x04, 0x05
        /*009e*/ 	.short	(.L_29 - .L_28)
.L_28:
        /*00a0*/ 	.word	0x00000100
        /*00a4*/ 	.word	0x00000001
        /*00a8*/ 	.word	0x00000001
.L_29:


//--------------------- .nv.rel.action            --------------------------
	.section	.nv.rel.action,"",@"SHT_CUDA_RELOCINFO"
	.align	8
	.sectionentsize	8
        /*0000*/ 	.byte	0x73, 0x00, 0x00, 0x00, 0x00, 0x00, 0x00, 0x00, 0x00, 0x00, 0x00, 0x11, 0x25, 0x00, 0x05, 0x36


//--------------------- .nv.constant0.l2norm_fwd_kernel --------------------------
	.section	.nv.constant0.l2norm_fwd_kernel,"a",@progbits
	.align	4
.nv.constant0.l2norm_fwd_kernel:
	.zero		380


//--------------------- .text.l2norm_fwd_kernel   --------------------------
	.section	.text.l2norm_fwd_kernel,"ax",@progbits
	.sectionflags	@"SHF_BARRIERS=1"
	.sectioninfo	@"SHI_REGISTERS=19"
	.align	128
        .global         l2norm_fwd_kernel
        .type           l2norm_fwd_kernel,@function
        .size           l2norm_fwd_kernel,(.L_x_1 - l2norm_fwd_kernel)
        .other          l2norm_fwd_kernel,@"STO_CUDA_ENTRY STV_DEFAULT"
l2norm_fwd_kernel:
.text.l2norm_fwd_kernel:
[----:B------:R-:W-:-:S02]  /*0000*/  IMAD.MOV.U32 R1, RZ, RZ, c[0x0][0x28] ;  /* 0x00000a00ff017624 */ /* 0x000fc400078e00ff */
[----:B------:R-:W0:Y:S01]  /*0010*/  S2R R2, SR_TID.X ;  /* 0x0000000000027919 */ /* 0x000e220000002100 */
[----:B------:R-:W-:Y:S01]  /*0020*/  CS2R R10, SRZ ;  /* 0x00000000000a7805 */ /* 0x000fe2000001ff00 */
[----:B------:R-:W-:Y:S02]  /*0030*/  ULDC.64 UR4, c[0x0][0x118] ;  /* 0x0000460000047ab9 */ /* 0x000fe40000000a00 */
[----:B------:R-:W1:Y:S01]  /*0040*/  S2R R4, SR_CTAID.X ;  /* 0x0000000000047919 */ /* 0x000e620000002500 */
[----:B0-----:R-:W-:Y:S01]  /*0050*/  SHF.R.U32.HI R3, RZ, 0x5, R2 ;  /* 0x00000005ff037819 */ /* 0x001fe20000011602 */
[----:B------:R-:W-:Y:S02]  /*0060*/  IMAD.SHL.U32 R0, R2, 0x4, RZ ;  /* 0x0000000402007824 */ /* 0x000fe400078e00ff */
[----:B-1----:R-:W-:Y:S01]  /*0070*/  IMAD.SHL.U32 R4, R4, 0x8, RZ ;  /* 0x0000000804047824 */ /* 0x002fe200078e00ff */
[----:B------:R-:W-:Y:S02]  /*0080*/  SGXT.U32 R3, R3, 0x3 ;  /* 0x000000030303781a */ /* 0x000fe40000000000 */
[----:B------:R-:W-:-:S02]  /*0090*/  LOP3.LUT R6, R0, 0x7c, RZ, 0xc0, !PT ;  /* 0x0000007c00067812 */ /* 0x000fc400078ec0ff */
[----:B------:R-:W-:Y:S02]  /*00a0*/  LOP3.LUT R9, R4, R3, RZ, 0xfc, !PT ;  /* 0x0000000304097212 */ /* 0x000fe400078efcff */
[----:B------:R-:W-:Y:S01]  /*00b0*/  SHF.R.S32.HI R0, RZ, 0x1f, R4 ;  /* 0x0000001fff007819 */ /* 0x000fe20000011404 */
[----:B------:R-:W-:Y:S01]  /*00c0*/  IMAD.WIDE.U32 R6, R6, 0x2, RZ ;  /* 0x0000000206067825 */ /* 0x000fe200078e00ff */
[----:B------:R-:W-:-:S03]  /*00d0*/  ISETP.GE.U32.AND P0, PT, R9, 0x1230, PT ;  /* 0x000012300900780c */ /* 0x000fc60003f06070 */
[C---:B------:R-:W-:Y:S01]  /*00e0*/  IMAD.SHL.U32 R5, R9.reuse, 0x100, RZ ;  /* 0x0000010009057824 */ /* 0x040fe200078e00ff */
[----:B------:R-:W-:Y:S02]  /*00f0*/  SHF.L.U64.HI R9, R9, 0x8, R0 ;  /* 0x0000000809097819 */ /* 0x000fe40000010200 */
[----:B------:R-:W-:Y:S02]  /*0100*/  ISETP.GE.U32.AND.EX P0, PT, R0, RZ, PT, P0 ;  /* 0x000000ff0000720c */ /* 0x000fe40003f06100 */
[----:B------:R-:W-:Y:S02]  /*0110*/  LOP3.LUT R6, R5, R6, RZ, 0xfc, !PT ;  /* 0x0000000605067212 */ /* 0x000fe400078efcff */
[----:B------:R-:W-:Y:S02]  /*0120*/  LOP3.LUT R5, R9, R7, RZ, 0xfc, !PT ;  /* 0x0000000709057212 */ /* 0x000fe400078efcff */
[----:B------:R-:W-:-:S04]  /*0130*/  IADD3 R8, P1, R6, c[0x0][0x160], RZ ;  /* 0x0000580006087a10 */ /* 0x000fc80007f3e0ff */
[----:B------:R-:W-:-:S05]  /*0140*/  IADD3.X R9, R5, c[0x0][0x164], RZ, P1, !PT ;  /* 0x0000590005097a10 */ /* 0x000fca0000ffe4ff */
[----:B------:R-:W2:Y:S01]  /*0150*/  @!P0 LDG.E.64 R10, [R8.64] ;  /* 0x00000004080a8981 */ /* 0x000ea2000c1e1b00 */
[----:B------:R-:W-:Y:S01]  /*0160*/  IADD3 R6, P3, R6, c[0x0][0x168], RZ ;  /* 0x00005a0006067a10 */ /* 0x000fe20007f7e0ff */
[--C-:B--2---:R-:W-:Y:S02]  /*0170*/  HADD2.F32 R7, -RZ, R10.reuse.H1_H1 ;  /* 0x3000000aff077230 */ /* 0x104fe40000004100 */
[----:B------:R-:W-:Y:S02]  /*0180*/  HADD2.F32 R10, -RZ, R10.H0_H0 ;  /* 0x2000000aff0a7230 */ /* 0x000fe40000004100 */
[--C-:B------:R-:W-:Y:S01]  /*0190*/  HADD2.F32 R12, -RZ, R11.reuse.H0_H0 ;  /* 0x2000000bff0c7230 */ /* 0x100fe20000004100 */
[----:B------:R-:W-:Y:S01]  /*01a0*/  FMUL R13, R7, R7 ;  /* 0x00000007070d7220 */ /* 0x000fe20000400000 */
[----:B------:R-:W-:-:S03]  /*01b0*/  HADD2.F32 R11, -RZ, R11.H1_H1 ;  /* 0x3000000bff0b7230 */ /* 0x000fc60000004100 */
[----:B------:R-:W-:-:S04]  /*01c0*/  FFMA R13, R10, R10, R13 ;  /* 0x0000000a0a0d7223 */ /* 0x000fc8000000000d */
[----:B------:R-:W-:-:S04]  /*01d0*/  FFMA R14, R12, R12, R13 ;  /* 0x0000000c0c0e7223 */ /* 0x000fc8000000000d */
[----:B------:R-:W-:-:S05]  /*01e0*/  FFMA R14, R11, R11, R14 ;  /* 0x0000000b0b0e7223 */ /* 0x000fca000000000e */
[----:B------:R-:W0:Y:S02]  /*01f0*/  SHFL.BFLY PT, R13, R14, 0x10, 0x1f ;  /* 0x0e001f000e0d7f89 */ /* 0x000e2400000e0000 */
[----:B0-----:R-:W-:-:S05]  /*0200*/  FADD R13, R14, R13 ;  /* 0x0000000d0e0d7221 */ /* 0x001fca0000000000 */
[----:B------:R-:W0:Y:S02]  /*0210*/  SHFL.BFLY PT, R8, R13, 0x8, 0x1f ;  /* 0x0d001f000d087f89 */ /* 0x000e2400000e0000 */
[----:B0-----:R-:W-:-:S05]  /*0220*/  FADD R8, R13, R8 ;  /* 0x000000080d087221 */ /* 0x001fca0000000000 */
[----:B------:R-:W0:Y:S02]  /*0230*/  SHFL.BFLY PT, R9, R8, 0x4, 0x1f ;  /* 0x0c801f0008097f89 */ /* 0x000e2400000e0000 */
[----:B0-----:R-:W-:-:S05]  /*0240*/  FADD R9, R8, R9 ;  /* 0x0000000908097221 */ /* 0x001fca0000000000 */
[----:B------:R-:W0:Y:S02]  /*0250*/  SHFL.BFLY PT, R16, R9, 0x2, 0x1f ;  /* 0x0c401f0009107f89 */ /* 0x000e2400000e0000 */
[----:B0-----:R-:W-:Y:S01]  /*0260*/  FADD R16, R9, R16 ;  /* 0x0000001009107221 */ /* 0x001fe20000000000 */
[----:B------:R-:W-:-:S04]  /*0270*/  IMAD.MOV.U32 R9, RZ, RZ, 0x3e800000 ;  /* 0x3e800000ff097424 */ /* 0x000fc800078e00ff */
[----:B------:R-:W0:Y:S02]  /*0280*/  SHFL.BFLY PT, R15, R16, 0x1, 0x1f ;  /* 0x0c201f00100f7f89 */ /* 0x000e2400000e0000 */
[----:B0-----:R-:W-:-:S04]  /*0290*/  FADD R15, R16, R15 ;  /* 0x0000000f100f7221 */ /* 0x001fc80000000000 */
[----:B------:R-:W-:-:S04]  /*02a0*/  FADD R15, R15, c[0x0][0x178] ;  /* 0x00005e000f0f7621 */ /* 0x000fc80000000000 */
[----:B------:R-:W0:Y:S02]  /*02b0*/  MUFU.SQRT R14, R15 ;  /* 0x0000000f000e7308 */ /* 0x000e240000002000 */
[C---:B0-----:R-:W-:Y:S02]  /*02c0*/  FSETP.GT.AND P1, PT, R14.reuse, 8.50705917302346158658e+37, PT ;  /* 0x7e8000000e00780b */ /* 0x041fe40003f24000 */
[----:B------:R-:W-:Y:S02]  /*02d0*/  FSETP.GEU.AND P2, PT, R14, 1.175494350822287508e-38, PT ;  /* 0x008000000e00780b */ /* 0x000fe40003f4e000 */
[----:B------:R-:W-:-:S09]  /*02e0*/  FSEL R9, R9, 1, P1 ;  /* 0x3f80000009097808 */ /* 0x000fd20000800000 */
[----:B------:R-:W-:Y:S01]  /*02f0*/  @P1 FMUL R14, R14, 0.25 ;  /* 0x3e8000000e0e1820 */ /* 0x000fe20000400000 */
[----:B------:R-:W-:Y:S01]  /*0300*/  LOP3.LUT P1, RZ, R2, 0xf8, RZ, 0xc0, !PT ;  /* 0x000000f802ff7812 */ /* 0x000fe2000782c0ff */
[----:B------:R-:W-:Y:S02]  /*0310*/  @!P2 FMUL R9, R9, 16777216 ;  /* 0x4b8000000909a820 */ /* 0x000fe40000400000 */
[----:B------:R-:W-:-:S06]  /*0320*/  @!P2 FMUL R14, R14, 16777216 ;  /* 0x4b8000000e0ea820 */ /* 0x000fcc0000400000 */
[----:B------:R-:W0:Y:S02]  /*0330*/  MUFU.RCP R14, R14 ;  /* 0x0000000e000e7308 */ /* 0x000e240000001000 */
[----:B0-----:R-:W-:Y:S01]  /*0340*/  FMUL R8, R14, R9 ;  /* 0x000000090e087220 */ /* 0x001fe20000400000 */
[----:B------:R-:W-:-:S03]  /*0350*/  LOP3.LUT R9, R4, 0x7, R2, 0xf8, !PT ;  /* 0x0000000704097812 */ /* 0x000fc600078ef802 */
[-C--:B------:R-:W-:Y:S01]  /*0360*/  FMUL R10, R10, R8.reuse ;  /* 0x000000080a0a7220 */ /* 0x080fe20000400000 */
[----:B------:R-:W-:Y:S01]  /*0370*/  ISETP.LT.U32.AND P2, PT, R9, 0x1230, PT ;  /* 0x000012300900780c */ /* 0x000fe20003f41070 */
[-C--:B------:R-:W-:Y:S01]  /*0380*/  FMUL R7, R7, R8.reuse ;  /* 0x0000000807077220 */ /* 0x080fe20000400000 */
[-C--:B------:R-:W-:Y:S01]  /*0390*/  FMUL R12, R12, R8.reuse ;  /* 0x000000080c0c7220 */ /* 0x080fe20000400000 */
[----:B------:R-:W-:Y:S01]  /*03a0*/  FMUL R11, R11, R8 ;  /* 0x000000080b0b7220 */ /* 0x000fe20000400000 */
[----:B------:R-:W-:Y:S01]  /*03b0*/  ISETP.LT.U32.AND.EX P1, PT, R0, RZ, !P1, P2 ;  /* 0x000000ff0000720c */ /* 0x000fe20004f21120 */
[----:B------:R-:W-:Y:S01]  /*03c0*/  STS [R3.X4], R8 ;  /* 0x0000000803007388 */ /* 0x000fe20000004800 */
[----:B------:R-:W-:Y:S02]  /*03d0*/  F2FP.PACK_AB R10, R7, R10 ;  /* 0x0000000a070a723e */ /* 0x000fe400000000ff */
[----:B------:R-:W-:Y:S02]  /*03e0*/  IADD3.X R7, R5, c[0x0][0x16c], RZ, P3, !PT ;  /* 0x00005b0005077a10 */ /* 0x000fe40001ffe4ff */
[----:B------:R-:W-:-:S05]  /*03f0*/  F2FP.PACK_AB R11, R11, R12 ;  /* 0x0000000c0b0b723e */ /* 0x000fca00000000ff */
[----:B------:R-:W-:Y:S04]  /*0400*/  @!P0 STG.E.64 [R6.64], R10 ;  /* 0x0000000a06008986 */ /* 0x000fe8000c101b04 */
[----:B------:R-:W-:Y:S06]  /*0410*/  BAR.SYNC 0x0 ;  /* 0x0000000000007b1d */ /* 0x000fec0000000000 */
[----:B------:R-:W-:Y:S05]  /*0420*/  @!P1 EXIT ;  /* 0x000000000000994d */ /* 0x000fea0003800000 */
[----:B------:R-:W-:Y:S02]  /*0430*/  LOP3.LUT R4, R2, 0x7, RZ, 0xc0, !PT ;  /* 0x0000000702047812 */ /* 0x000fe400078ec0ff */
[----:B------:R-:W-:-:S03]  /*0440*/  LEA R2, P0, R9, c[0x0][0x170], 0x2 ;  /* 0x00005c0009027a11 */ /* 0x000fc600078010ff */
[----:B------:R-:W0:Y:S01]  /*0450*/  LDS R5, [R4.X4] ;  /* 0x0000000004057984 */ /* 0x000e220000004800 */
[----:B------:R-:W-:-:S05]  /*0460*/  LEA.HI.X R3, R9, c[0x0][0x174], R0, 0x2, P0 ;  /* 0x00005d0009037a11 */ /* 0x000fca00000f1400 */
[----:B0-----:R-:W-:Y:S01]  /*0470*/  STG.E [R2.64], R5 ;  /* 0x0000000502007986 */ /* 0x001fe2000c101904 */
[----:B------:R-:W-:Y:S05]  /*0480*/  EXIT ;  /* 0x000000000000794d */ /* 0x000fea0003800000 */
.L_x_0:
[----:B------:R-:W-:-:S00]  /*0490*/  BRA `(.L_x_0) ;  /* 0xfffffff000007947 */ /* 0x000fc0000383ffff */
[----:B------:R-:W-:-:S00]  /*04a0*/  NOP ;  /* 0x0000000000007918 */ /* 0x000fc00000000000 */
        /* <DEDUP_REMOVED lines=13> */
.L_x_1:


//--------------------- .nv.global.init           --------------------------
	.section	.nv.global.init,"aw",@progbits
.nv.global.init:
	.type		_$_str,@object
	.size		_$_str,(_$_str_$_2 - _$_str)
_$_str:
        /*0000*/ 	.byte	0x5f, 0x5f, 0x43, 0x55, 0x44, 0x41, 0x5f, 0x46, 0x54, 0x5a, 0x00
	.type		_$_str_$_2,@object
	.size		_$_str_$_2,(.L_1 - _$_str_$_2)
_$_str_$_2:
        /*000b*/ 	.byte	0x5f, 0x5f, 0x43, 0x55, 0x44, 0x41, 0x5f, 0x50, 0x52, 0x45, 0x43, 0x5f, 0x53, 0x51, 0x52, 0x54
        /*001b*/ 	.byte	0x00
.L_1:


//--------------------- .nv.shared.l2norm_fwd_kernel --------------------------
	.section	.nv.shared.l2norm_fwd_kernel,"aw",@nobits
	.align	16
